	.headerflags	@"EF_CUDA_TEXMODE_UNIFIED EF_CUDA_64BIT_ADDRESS EF_CUDA_ACCELERATORS EF_CUDA_SM90 EF_CUDA_VIRTUAL_SM(EF_CUDA_SM90)"
	.elftype	@"ET_EXEC"


//--------------------- .nv.info                  --------------------------
	.section	.nv.info,"",@"SHT_CUDA_INFO"
	.align	4


	//----- nvinfo : EIATTR_REGCOUNT
	.align		4
        /*0000*/ 	.byte	0x04, 0x2f
        /*0002*/ 	.short	(.L_3 - .L_2)
	.align		4
.L_2:
        /*0004*/ 	.word	index@(triton_poi_fused__native_batch_norm_legit_no_training_24)
        /*0008*/ 	.word	0x00000021


	//----- nvinfo : EIATTR_MIN_STACK_SIZE
	.align		4
.L_3:
        /*000c*/ 	.byte	0x04, 0x12
        /*000e*/ 	.short	(.L_5 - .L_4)
	.align		4
.L_4:
        /*0010*/ 	.word	index@(triton_poi_fused__native_batch_norm_legit_no_training_24)
        /*0014*/ 	.word	0x00000000


	//----- nvinfo : EIATTR_FRAME_SIZE
	.align		4
.L_5:
        /*0018*/ 	.byte	0x04, 0x11
        /*001a*/ 	.short	(.L_7 - .L_6)
	.align		4
.L_6:
        /*001c*/ 	.word	index@(triton_poi_fused__native_batch_norm_legit_no_training_24)
        /*0020*/ 	.word	0x00000000


	//----- nvinfo : EIATTR_MIN_STACK_SIZE
	.align		4
.L_7:
        /*0024*/ 	.byte	0x04, 0x12
        /*0026*/ 	.short	(.L_9 - .L_8)
	.align		4
.L_8:
        /*0028*/ 	.word	index@(triton_poi_fused__native_batch_norm_legit_no_training_24)
        /*002c*/ 	.word	0x00000000
.L_9:


//--------------------- .nv.info.triton_poi_fused__native_batch_norm_legit_no_training_24 --------------------------
	.section	.nv.info.triton_poi_fused__native_batch_norm_legit_no_training_24,"",@"SHT_CUDA_INFO"
	.sectionflags	@""
	.align	4


	//----- nvinfo : EIATTR_CUDA_API_VERSION
	.align		4
        /*0000*/ 	.byte	0x04, 0x37
        /*0002*/ 	.short	(.L_11 - .L_10)
.L_10:
        /*0004*/ 	.word	0x0000007c


	//----- nvinfo : EIATTR_KPARAM_INFO
	.align		4
.L_11:
        /*0008*/ 	.byte	0x04, 0x17
        /*000a*/ 	.short	(.L_13 - .L_12)
.L_12:
        /*000c*/ 	.word	0x00000000
        /*0010*/ 	.short	0x0006
        /*0012*/ 	.short	0x0030
        /*0014*/ 	.byte	0x00, 0xf0, 0x11, 0x00


	//----- nvinfo : EIATTR_KPARAM_INFO
	.align		4
.L_13:
        /*0018*/ 	.byte	0x04, 0x17
        /*001a*/ 	.short	(.L_15 - .L_14)
.L_14:
        /*001c*/ 	.word	0x00000000
        /*0020*/ 	.short	0x0005
        /*0022*/ 	.short	0x0028
        /*0024*/ 	.byte	0x00, 0xf4, 0x21, 0x00


	//----- nvinfo : EIATTR_KPARAM_INFO
	.align		4
.L_15:
        /*0028*/ 	.byte	0x04, 0x17
        /*002a*/ 	.short	(.L_17 - .L_16)
.L_16:
        /*002c*/ 	.word	0x00000000
        /*0030*/ 	.short	0x0004
        /*0032*/ 	.short	0x0020
        /*0034*/ 	.byte	0x00, 0xf4, 0x21, 0x00


	//----- nvinfo : EIATTR_KPARAM_INFO
	.align		4
.L_17:
        /*0038*/ 	.byte	0x04, 0x17
        /*003a*/ 	.short	(.L_19 - .L_18)
.L_18:
        /*003c*/ 	.word	0x00000000
        /*0040*/ 	.short	0x0003
        /*0042*/ 	.short	0x0018
        /*0044*/ 	.byte	0x00, 0xf4, 0x21, 0x00


	//----- nvinfo : EIATTR_KPARAM_INFO
	.align		4
.L_19:
        /*0048*/ 	.byte	0x04, 0x17
        /*004a*/ 	.short	(.L_21 - .L_20)
.L_20:
        /*004c*/ 	.word	0x00000000
        /*0050*/ 	.short	0x0002
        /*0052*/ 	.short	0x0010
        /*0054*/ 	.byte	0x00, 0xf4, 0x21, 0x00


	//----- nvinfo : EIATTR_KPARAM_INFO
	.align		4
.L_21:
        /*0058*/ 	.byte	0x04, 0x17
        /*005a*/ 	.short	(.L_23 - .L_22)
.L_22:
        /*005c*/ 	.word	0x00000000
        /*0060*/ 	.short	0x0001
        /*0062*/ 	.short	0x0008
        /*0064*/ 	.byte	0x00, 0xf4, 0x21, 0x00


	//----- nvinfo : EIATTR_KPARAM_INFO
	.align		4
.L_23:
        /*0068*/ 	.byte	0x04, 0x17
        /*006a*/ 	.short	(.L_25 - .L_24)
.L_24:
        /*006c*/ 	.word	0x00000000
        /*0070*/ 	.short	0x0000
        /*0072*/ 	.short	0x0000
        /*0074*/ 	.byte	0x00, 0xf4, 0x21, 0x00


	//----- nvinfo : EIATTR_SPARSE_MMA_MASK
	.align		4
.L_25:
        /*0078*/ 	.byte	0x03, 0x50
        /*007a*/ 	.short	0x0000


	//----- nvinfo : EIATTR_MAXREG_COUNT
	.align		4
        /*007c*/ 	.byte	0x03, 0x1b
        /*007e*/ 	.short	0x00ff


	//----- nvinfo : EIATTR_EXIT_INSTR_OFFSETS
	.align		4
        /*0080*/ 	.byte	0x04, 0x1c
        /*0082*/ 	.short	(.L_27 - .L_26)


	//   ....[0]....
.L_26:
        /*0084*/ 	.word	0x00000950


	//----- nvinfo : EIATTR_REQNTID
	.align		4
.L_27:
        /*0088*/ 	.byte	0x04, 0x10
        /*008a*/ 	.short	(.L_29 - .L_28)
.L_28:
        /*008c*/ 	.word	0x00000080
        /*0090*/ 	.word	0x00000001
        /*0094*/ 	.word	0x00000001


	//----- nvinfo : EIATTR_CBANK_PARAM_SIZE
	.align		4
.L_29:
        /*0098*/ 	.byte	0x03, 0x19
        /*009a*/ 	.short	0x0034


	//----- nvinfo : EIATTR_PARAM_CBANK
	.align		4
        /*009c*/ 	.byte	0x04, 0x0a
        /*009e*/ 	.short	(.L_31 - .L_30)
	.align		4
.L_30:
        /*00a0*/ 	.word	index@(.nv.constant0.triton_poi_fused__native_batch_norm_legit_no_training_24)
        /*00a4*/ 	.short	0x0210
        /*00a6*/ 	.short	0x0034


	//----- nvinfo : EIATTR_SW_WAR
	.align		4
.L_31:
        /*00a8*/ 	.byte	0x04, 0x36
        /*00aa*/ 	.short	(.L_33 - .L_32)
.L_32:
        /*00ac*/ 	.word	0x00000008
.L_33:


//--------------------- .nv.callgraph             --------------------------
	.section	.nv.callgraph,"",@"SHT_CUDA_CALLGRAPH"
	.align	4
	.sectionentsize	8
	.align		4
        /*0000*/ 	.word	0x00000000
	.align		4
        /*0004*/ 	.word	0xffffffff
	.align		4
        /*0008*/ 	.word	0x00000000
	.align		4
        /*000c*/ 	.word	0xfffffffe
	.align		4
        /*0010*/ 	.word	0x00000000
	.align		4
        /*0014*/ 	.word	0xfffffffd
	.align		4
        /*0018*/ 	.word	0x00000000
	.align		4
        /*001c*/ 	.word	0xfffffffc


//--------------------- .nv.constant4             --------------------------
	.section	.nv.constant4,"a",@progbits
	.align	8
	.align		8
.nv.constant4:
        /*0000*/ 	.dword	_$_str
	.align		8
        /*0008*/ 	.dword	_$_str_$_2


//--------------------- .text.triton_poi_fused__native_batch_norm_legit_no_training_24 --------------------------
	.section	.text.triton_poi_fused__native_batch_norm_legit_no_training_24,"ax",@progbits
	.align	128
        .global         triton_poi_fused__native_batch_norm_legit_no_training_24
        .type           triton_poi_fused__native_batch_norm_legit_no_training_24,@function
        .size           triton_poi_fused__native_batch_norm_legit_no_training_24,(.L_x_1 - triton_poi_fused__native_batch_norm_legit_no_training_24)
        .other          triton_poi_fused__native_batch_norm_legit_no_training_24,@"STO_CUDA_ENTRY STV_DEFAULT"
triton_poi_fused__native_batch_norm_legit_no_training_24:
.text.triton_poi_fused__native_batch_norm_legit_no_training_24:
[----:B------:R-:W-:Y:S01]  /*0000*/  LDC R1, c[0x0][0x28] ;  /* 0x00000a00ff017b82 */ /* 0x000fe20000000800 */
[----:B------:R-:W1:Y:S07]  /*0010*/  S2R R0, SR_TID.X ;  /* 0x0000000000007919 */ /* 0x000e6e0000002100 */
[----:B------:R-:W2:Y:S01]  /*0020*/  LDC.64 R24, c[0x0][0x218] ;  /* 0x00008600ff187b82 */ /* 0x000ea20000000a00 */
[----:B------:R-:W-:Y:S01]  /*0030*/  ULDC.64 UR4, c[0x0][0x208] ;  /* 0x0000820000047ab9 */ /* 0x000fe20000000a00 */
[----:B------:R-:W3:Y:S06]  /*0040*/  S2R R3, SR_CTAID.X ;  /* 0x0000000000037919 */ /* 0x000eec0000002500 */
[----:B------:R-:W4:Y:S08]  /*0050*/  LDC.64 R20, c[0x0][0x210] ;  /* 0x00008400ff147b82 */ /* 0x000f300000000a00 */
[----:B------:R-:W5:Y:S01]  /*0060*/  LDC.64 R16, c[0x0][0x220] ;  /* 0x00008800ff107b82 */ /* 0x000f620000000a00 */
[----:B-1----:R-:W-:-:S04]  /*0070*/  SHF.L.U32 R0, R0, 0x2, RZ ;  /* 0x0000000200007819 */ /* 0x002fc800000006ff */
[----:B------:R-:W-:-:S04]  /*0080*/  LOP3.LUT R0, R0, 0x1fc, RZ, 0xc0, !PT ;  /* 0x000001fc00007812 */ /* 0x000fc800078ec0ff */
[----:B---3--:R-:W-:-:S05]  /*0090*/  LEA R0, R3, R0, 0xa ;  /* 0x0000000003007211 */ /* 0x008fca00078e50ff */
[----:B------:R-:W-:-:S04]  /*00a0*/  IMAD.HI R2, R0, 0x66666667, RZ ;  /* 0x6666666700027827 */ /* 0x000fc800078e02ff */
[----:B----4-:R-:W-:Y:S01]  /*00b0*/  IMAD.WIDE R20, R0, 0x4, R20 ;  /* 0x0000000400147825 */ /* 0x010fe200078e0214 */
[----:B------:R-:W-:-:S04]  /*00c0*/  SHF.R.U32.HI R3, RZ, 0x1f, R2 ;  /* 0x0000001fff037819 */ /* 0x000fc80000011602 */
[----:B------:R-:W-:Y:S01]  /*00d0*/  LEA.HI.SX32 R3, R2, R3, 0x19 ;  /* 0x0000000302037211 */ /* 0x000fe200078fcaff */
[----:B------:R-:W3:Y:S04]  /*00e0*/  LDG.E.128 R4, desc[UR4][R20.64] ;  /* 0x0000000414047981 */ /* 0x000ee8000c1e1d00 */
[----:B------:R-:W-:-:S04]  /*00f0*/  IMAD R3, R3, -0x140, R0 ;  /* 0xfffffec003037824 */ /* 0x000fc800078e0200 */
[C---:B--2---:R-:W-:Y:S01]  /*0100*/  IMAD.WIDE R8, R3.reuse, 0x4, R24 ;  /* 0x0000000403087825 */ /* 0x044fe200078e0218 */
[----:B------:R-:W-:Y:S01]  /*0110*/  IADD3 R2, R0, 0x200, RZ ;  /* 0x0000020000027810 */ /* 0x000fe20007ffe0ff */
[----:B------:R-:W2:Y:S02]  /*0120*/  LDG.E.128 R20, desc[UR4][R20.64+0x800] ;  /* 0x0008000414147981 */ /* 0x000ea4000c1e1d00 */
[----:B-----5:R-:W-:Y:S02]  /*0130*/  IMAD.WIDE R12, R3, 0x4, R16 ;  /* 0x00000004030c7825 */ /* 0x020fe400078e0210 */
[----:B------:R-:W3:Y:S04]  /*0140*/  LDG.E.EL.128 R8, desc[UR4][R8.64] ;  /* 0x0000000408087981 */ /* 0x000ee8000c2e1d00 */
[----:B------:R-:W4:Y:S01]  /*0150*/  LDG.E.EL.128 R12, desc[UR4][R12.64] ;  /* 0x000000040c0c7981 */ /* 0x000f22000c2e1d00 */
[----:B------:R-:W-:-:S05]  /*0160*/  IMAD.HI R18, R2, 0x66666667, RZ ;  /* 0x6666666702127827 */ /* 0x000fca00078e02ff */
[----:B------:R-:W-:-:S04]  /*0170*/  SHF.R.U32.HI R19, RZ, 0x1f, R18 ;  /* 0x0000001fff137819 */ /* 0x000fc80000011612 */
[----:B------:R-:W-:-:S05]  /*0180*/  LEA.HI.SX32 R19, R18, R19, 0x19 ;  /* 0x0000001312137211 */ /* 0x000fca00078fcaff */
[----:B------:R-:W-:-:S04]  /*0190*/  IMAD R2, R19, -0x140, R2 ;  /* 0xfffffec013027824 */ /* 0x000fc800078e0202 */
[----:B------:R-:W-:-:S06]  /*01a0*/  IMAD.WIDE R16, R2, 0x4, R16 ;  /* 0x0000000402107825 */ /* 0x000fcc00078e0210 */
[----:B------:R-:W5:Y:S01]  /*01b0*/  LDG.E.EL.128 R16, desc[UR4][R16.64] ;  /* 0x0000000410107981 */ /* 0x000f62000c2e1d00 */
[----:B------:R-:W-:-:S06]  /*01c0*/  IMAD.WIDE R24, R2, 0x4, R24 ;  /* 0x0000000402187825 */ /* 0x000fcc00078e0218 */
[----:B------:R-:W2:Y:S01]  /*01d0*/  LDG.E.EL.128 R24, desc[UR4][R24.64] ;  /* 0x0000000418187981 */ /* 0x000ea2000c2e1d00 */
[----:B---3--:R-:W-:Y:S01]  /*01e0*/  FADD R7, R7, -R11 ;  /* 0x8000000b07077221 */ /* 0x008fe20000000000 */
[----:B----4-:R-:W-:Y:S01]  /*01f0*/  FADD R11, R13, 9.9999997473787516356e-06 ;  /* 0x3727c5ac0d0b7421 */ /* 0x010fe20000000000 */
[----:B------:R-:W-:-:S05]  /*0200*/  FADD R28, R12, 9.9999997473787516356e-06 ;  /* 0x3727c5ac0c1c7421 */ /* 0x000fca0000000000 */
[----:B------:R-:W1:Y:S01]  /*0210*/  MUFU.SQRT R11, R11 ;  /* 0x0000000b000b7308 */ /* 0x000e620000002000 */
[----:B------:R-:W-:-:S07]  /*0220*/  FADD R12, R14, 9.9999997473787516356e-06 ;  /* 0x3727c5ac0e0c7421 */ /* 0x000fce0000000000 */
[----:B------:R-:W3:Y:S01]  /*0230*/  MUFU.SQRT R28, R28 ;  /* 0x0000001c001c7308 */ /* 0x000ee20000002000 */
[----:B-1----:R-:W-:-:S07]  /*0240*/  FSETP.GT.AND P4, PT, R11, 8.50705917302346158658e+37, PT ;  /* 0x7e8000000b00780b */ /* 0x002fce0003f84000 */
[----:B------:R-:W1:Y:S01]  /*0250*/  MUFU.SQRT R12, R12 ;  /* 0x0000000c000c7308 */ /* 0x000e620000002000 */
[----:B------:R-:W-:Y:S01]  /*0260*/  FSETP.GEU.AND P0, PT, R11, 1.175494350822287508e-38, PT ;  /* 0x008000000b00780b */ /* 0x000fe20003f0e000 */
[----:B------:R-:W-:Y:S01]  /*0270*/  FADD R15, R15, 9.9999997473787516356e-06 ;  /* 0x3727c5ac0f0f7421 */ /* 0x000fe20000000000 */
[----:B-----5:R-:W-:Y:S01]  /*0280*/  FADD R16, R16, 9.9999997473787516356e-06 ;  /* 0x3727c5ac10107421 */ /* 0x020fe20000000000 */
[----:B---3--:R-:W-:-:S04]  /*0290*/  FSETP.GT.AND P3, PT, R28, 8.50705917302346158658e+37, PT ;  /* 0x7e8000001c00780b */ /* 0x008fc80003f64000 */
[----:B------:R-:W3:Y:S01]  /*02a0*/  MUFU.SQRT R13, R15 ;  /* 0x0000000f000d7308 */ /* 0x000ee20000002000 */
[----:B------:R-:W-:Y:S01]  /*02b0*/  FSETP.GEU.AND P5, PT, R28, 1.175494350822287508e-38, PT ;  /* 0x008000001c00780b */ /* 0x000fe20003fae000 */
[----:B------:R-:W-:Y:S01]  /*02c0*/  @P4 FMUL R11, R11, 0.25 ;  /* 0x3e8000000b0b4820 */ /* 0x000fe20000400000 */
[----:B------:R-:W-:Y:S01]  /*02d0*/  FADD R6, R6, -R10 ;  /* 0x8000000a06067221 */ /* 0x000fe20000000000 */
[----:B------:R-:W-:Y:S01]  /*02e0*/  FADD R18, R18, 9.9999997473787516356e-06 ;  /* 0x3727c5ac12127421 */ /* 0x000fe20000000000 */
[----:B-1----:R-:W-:-:S03]  /*02f0*/  FSETP.GT.AND P6, PT, R12, 8.50705917302346158658e+37, PT ;  /* 0x7e8000000c00780b */ /* 0x002fc60003fc4000 */
[----:B------:R1:W4:Y:S01]  /*0300*/  MUFU.SQRT R10, R16 ;  /* 0x00000010000a7308 */ /* 0x0003220000002000 */
[----:B------:R-:W-:Y:S01]  /*0310*/  @!P0 FMUL R11, R11, 16777216 ;  /* 0x4b8000000b0b8820 */ /* 0x000fe20000400000 */
[----:B------:R-:W-:Y:S01]  /*0320*/  FADD R17, R17, 9.9999997473787516356e-06 ;  /* 0x3727c5ac11117421 */ /* 0x000fe20000000000 */
[----:B------:R-:W-:Y:S01]  /*0330*/  FADD R8, R4, -R8 ;  /* 0x8000000804087221 */ /* 0x000fe20000000000 */
[----:B------:R-:W-:Y:S01]  /*0340*/  FSETP.GEU.AND P1, PT, R12, 1.175494350822287508e-38, PT ;  /* 0x008000000c00780b */ /* 0x000fe20003f2e000 */
[----:B-1----:R-:W-:-:S03]  /*0350*/  HFMA2.MMA R16, -RZ, RZ, 1.625, 0 ;  /* 0x3e800000ff107435 */ /* 0x002fc600000001ff */
[----:B------:R1:W5:Y:S01]  /*0360*/  MUFU.SQRT R4, R18 ;  /* 0x0000001200047308 */ /* 0x0003620000002000 */
[----:B------:R-:W-:Y:S01]  /*0370*/  @P3 FMUL R28, R28, 0.25 ;  /* 0x3e8000001c1c3820 */ /* 0x000fe20000400000 */
[----:B---3--:R-:W-:Y:S01]  /*0380*/  FSETP.GT.AND P2, PT, R13, 8.50705917302346158658e+37, PT ;  /* 0x7e8000000d00780b */ /* 0x008fe20003f44000 */
[----:B--2---:R-:W-:-:S05]  /*0390*/  FADD R24, R20, -R24 ;  /* 0x8000001814187221 */ /* 0x004fca0000000000 */
[----:B------:R2:W3:Y:S01]  /*03a0*/  MUFU.SQRT R14, R17 ;  /* 0x00000011000e7308 */ /* 0x0004e20000002000 */
[----:B------:R-:W-:Y:S01]  /*03b0*/  @!P5 FMUL R28, R28, 16777216 ;  /* 0x4b8000001c1cd820 */ /* 0x000fe20000400000 */
[----:B------:R-:W-:-:S06]  /*03c0*/  FSEL R20, R16, 1, P4 ;  /* 0x3f80000010147808 */ /* 0x000fcc0002000000 */
[----:B------:R-:W3:Y:S01]  /*03d0*/  MUFU.RCP R11, R11 ;  /* 0x0000000b000b7308 */ /* 0x000ee20000001000 */
[C---:B-1----:R-:W-:Y:S01]  /*03e0*/  FSEL R18, R16.reuse, 1, P3 ;  /* 0x3f80000010127808 */ /* 0x042fe20001800000 */
[----:B------:R-:W-:Y:S01]  /*03f0*/  FADD R5, R5, -R9 ;  /* 0x8000000905057221 */ /* 0x000fe20000000000 */
[----:B--2---:R-:W-:Y:S01]  /*0400*/  FSEL R17, R16, 1, P6 ;  /* 0x3f80000010117808 */ /* 0x004fe20003000000 */
[----:B------:R-:W-:Y:S01]  /*0410*/  @P6 FMUL R12, R12, 0.25 ;  /* 0x3e8000000c0c6820 */ /* 0x000fe20000400000 */
[----:B------:R-:W-:Y:S02]  /*0420*/  FSETP.GEU.AND P3, PT, R13, 1.175494350822287508e-38, PT ;  /* 0x008000000d00780b */ /* 0x000fe40003f6e000 */
[----:B----4-:R-:W-:Y:S01]  /*0430*/  FSETP.GT.AND P4, PT, R10, 8.50705917302346158658e+37, PT ;  /* 0x7e8000000a00780b */ /* 0x010fe20003f84000 */
[----:B------:R1:W2:Y:S01]  /*0440*/  MUFU.RCP R9, R28 ;  /* 0x0000001c00097308 */ /* 0x0002a20000001000 */
[----:B------:R-:W-:Y:S01]  /*0450*/  @!P0 FMUL R20, R20, 16777216 ;  /* 0x4b80000014148820 */ /* 0x000fe20000400000 */
[----:B------:R-:W-:Y:S01]  /*0460*/  @!P1 FMUL R12, R12, 16777216 ;  /* 0x4b8000000c0c9820 */ /* 0x000fe20000400000 */
[----:B------:R-:W-:Y:S01]  /*0470*/  @!P5 FMUL R18, R18, 16777216 ;  /* 0x4b8000001212d820 */ /* 0x000fe20000400000 */
[----:B------:R-:W-:Y:S01]  /*0480*/  @!P1 FMUL R17, R17, 16777216 ;  /* 0x4b80000011119820 */ /* 0x000fe20000400000 */
[----:B------:R-:W-:-:S02]  /*0490*/  FSETP.GEU.AND P5, PT, R10, 1.175494350822287508e-38, PT ;  /* 0x008000000a00780b */ /* 0x000fc40003fae000 */
[----:B-----5:R-:W-:Y:S01]  /*04a0*/  FSETP.GT.AND P1, PT, R4, 8.50705917302346158658e+37, PT ;  /* 0x7e8000000400780b */ /* 0x020fe20003f24000 */
[----:B------:R-:W-:Y:S01]  /*04b0*/  @P2 FMUL R13, R13, 0.25 ;  /* 0x3e8000000d0d2820 */ /* 0x000fe20000400000 */
[----:B---3--:R-:W-:Y:S01]  /*04c0*/  FSETP.GT.AND P6, PT, R14, 8.50705917302346158658e+37, PT ;  /* 0x7e8000000e00780b */ /* 0x008fe20003fc4000 */
[----:B01----:R-:W-:Y:S01]  /*04d0*/  FMUL R28, R11, R20 ;  /* 0x000000140b1c7220 */ /* 0x003fe20000400000 */
[----:B------:R-:W-:Y:S02]  /*04e0*/  FSEL R11, R16, 1, P2 ;  /* 0x3f800000100b7808 */ /* 0x000fe40001000000 */
[----:B------:R-:W-:Y:S02]  /*04f0*/  FSETP.GEU.AND P2, PT, R4, 1.175494350822287508e-38, PT ;  /* 0x008000000400780b */ /* 0x000fe40003f4e000 */
[----:B------:R-:W-:Y:S01]  /*0500*/  FSETP.GEU.AND P0, PT, R14, 1.175494350822287508e-38, PT ;  /* 0x008000000e00780b */ /* 0x000fe20003f0e000 */
[----:B------:R-:W-:Y:S01]  /*0510*/  FADD R27, R23, -R27 ;  /* 0x8000001b171b7221 */ /* 0x000fe20000000000 */
[----:B------:R-:W-:Y:S01]  /*0520*/  FADD R26, R22, -R26 ;  /* 0x8000001a161a7221 */ /* 0x000fe20000000000 */
[----:B------:R-:W-:Y:S01]  /*0530*/  FADD R25, R21, -R25 ;  /* 0x8000001915197221 */ /* 0x000fe20000000000 */
[----:B------:R-:W-:Y:S01]  /*0540*/  @!P3 FMUL R13, R13, 16777216 ;  /* 0x4b8000000d0db820 */ /* 0x000fe20000400000 */
[----:B------:R-:W-:Y:S01]  /*0550*/  @P4 FMUL R10, R10, 0.25 ;  /* 0x3e8000000a0a4820 */ /* 0x000fe20000400000 */
[----:B------:R-:W0:Y:S01]  /*0560*/  LDC.64 R20, c[0x0][0x228] ;  /* 0x00008a00ff147b82 */ /* 0x000e220000000a00 */
[----:B--2---:R-:W-:Y:S01]  /*0570*/  FMUL R9, R9, R18 ;  /* 0x0000001209097220 */ /* 0x004fe20000400000 */
[----:B------:R-:W-:Y:S01]  /*0580*/  MUFU.RCP R12, R12 ;  /* 0x0000000c000c7308 */ /* 0x000fe20000001000 */
[----:B------:R-:W-:Y:S01]  /*0590*/  @!P5 FMUL R10, R10, 16777216 ;  /* 0x4b8000000a0ad820 */ /* 0x000fe20000400000 */
[----:B------:R-:W-:-:S04]  /*05a0*/  @P1 FMUL R4, R4, 0.25 ;  /* 0x3e80000004041820 */ /* 0x000fc80000400000 */
[----:B------:R-:W1:Y:S02]  /*05b0*/  LDC.64 R22, c[0x0][0x230] ;  /* 0x00008c00ff167b82 */ /* 0x000e640000000a00 */
[----:B------:R2:W3:Y:S01]  /*05c0*/  MUFU.RCP R18, R13 ;  /* 0x0000000d00127308 */ /* 0x0004e20000001000 */
[----:B------:R-:W-:Y:S01]  /*05d0*/  @P6 FMUL R14, R14, 0.25 ;  /* 0x3e8000000e0e6820 */ /* 0x000fe20000400000 */
[----:B------:R-:W-:-:S03]  /*05e0*/  @!P2 FMUL R4, R4, 16777216 ;  /* 0x4b8000000404a820 */ /* 0x000fc60000400000 */
[----:B------:R-:W-:-:S03]  /*05f0*/  @!P0 FMUL R14, R14, 16777216 ;  /* 0x4b8000000e0e8820 */ /* 0x000fc60000400000 */
[----:B------:R-:W4:Y:S01]  /*0600*/  MUFU.RCP R29, R10 ;  /* 0x0000000a001d7308 */ /* 0x000f220000001000 */
[----:B--2---:R-:W-:Y:S01]  /*0610*/  FMUL R13, R8, R9 ;  /* 0x00000009080d7220 */ /* 0x004fe20000400000 */
[----:B------:R-:W-:Y:S01]  /*0620*/  @!P3 FMUL R11, R11, 16777216 ;  /* 0x4b8000000b0bb820 */ /* 0x000fe20000400000 */
[----:B------:R-:W-:Y:S01]  /*0630*/  FSEL R8, R16, 1, P4 ;  /* 0x3f80000010087808 */ /* 0x000fe20002000000 */
[----:B------:R-:W-:-:S04]  /*0640*/  FMUL R28, R5, R28 ;  /* 0x0000001c051c7220 */ /* 0x000fc80000400000 */
[----:B------:R-:W2:Y:S01]  /*0650*/  MUFU.RCP R30, R14 ;  /* 0x0000000e001e7308 */ /* 0x000ea20000001000 */
[----:B---3--:R-:W-:Y:S01]  /*0660*/  FMUL R18, R18, R11 ;  /* 0x0000000b12127220 */ /* 0x008fe20000400000 */
[----:B------:R-:W-:Y:S01]  /*0670*/  FMUL R17, R12, R17 ;  /* 0x000000110c117220 */ /* 0x000fe20000400000 */
[----:B------:R-:W-:-:S05]  /*0680*/  @!P5 FMUL R8, R8, 16777216 ;  /* 0x4b8000000808d820 */ /* 0x000fca0000400000 */
[----:B------:R-:W3:Y:S01]  /*0690*/  MUFU.RCP R4, R4 ;  /* 0x0000000400047308 */ /* 0x000ee20000001000 */
[C---:B------:R-:W-:Y:S02]  /*06a0*/  FSEL R11, R16.reuse, 1, P6 ;  /* 0x3f800000100b7808 */ /* 0x040fe40003000000 */
[----:B------:R-:W-:Y:S01]  /*06b0*/  FSEL R5, R16, 1, P1 ;  /* 0x3f80000010057808 */ /* 0x000fe20000800000 */
[----:B------:R-:W-:Y:S01]  /*06c0*/  FMUL R17, R6, R17 ;  /* 0x0000001106117220 */ /* 0x000fe20000400000 */
[----:B------:R-:W-:Y:S01]  /*06d0*/  FMUL R18, R7, R18 ;  /* 0x0000001207127220 */ /* 0x000fe20000400000 */
[----:B----4-:R-:W-:Y:S01]  /*06e0*/  FMUL R29, R29, R8 ;  /* 0x000000081d1d7220 */ /* 0x010fe20000400000 */
[----:B0-----:R-:W-:-:S04]  /*06f0*/  IMAD.WIDE R8, R3, 0x4, R20 ;  /* 0x0000000403087825 */ /* 0x001fc800078e0214 */
[----:B------:R-:W-:Y:S01]  /*0700*/  @!P0 FMUL R11, R11, 16777216 ;  /* 0x4b8000000b0b8820 */ /* 0x000fe20000400000 */
[----:B------:R-:W-:Y:S01]  /*0710*/  @!P2 FMUL R5, R5, 16777216 ;  /* 0x4b8000000505a820 */ /* 0x000fe20000400000 */
[----:B-1----:R-:W-:-:S04]  /*0720*/  IMAD.WIDE R6, R3, 0x4, R22 ;  /* 0x0000000403067825 */ /* 0x002fc800078e0216 */
[----:B--2---:R-:W-:Y:S02]  /*0730*/  FMUL R30, R30, R11 ;  /* 0x0000000b1e1e7220 */ /* 0x004fe40000400000 */
[----:B------:R-:W2:Y:S01]  /*0740*/  LDG.E.EL.128 R8, desc[UR4][R8.64] ;  /* 0x0000000408087981 */ /* 0x000ea2000c2e1d00 */
[----:B---3--:R-:W-:-:S03]  /*0750*/  FMUL R3, R4, R5 ;  /* 0x0000000504037220 */ /* 0x008fc60000400000 */
[----:B------:R-:W2:Y:S01]  /*0760*/  LDG.E.EL.128 R4, desc[UR4][R6.64] ;  /* 0x0000000406047981 */ /* 0x000ea2000c2e1d00 */
[----:B------:R-:W-:-:S04]  /*0770*/  IMAD.WIDE R14, R2, 0x4, R20 ;  /* 0x00000004020e7825 */ /* 0x000fc800078e0214 */
[----:B------:R-:W-:-:S06]  /*0780*/  IMAD.WIDE R22, R2, 0x4, R22 ;  /* 0x0000000402167825 */ /* 0x000fcc00078e0216 */
[----:B------:R-:W3:Y:S01]  /*0790*/  LDG.E.EL.128 R20, desc[UR4][R22.64] ;  /* 0x0000000416147981 */ /* 0x000ee2000c2e1d00 */
[----:B------:R-:W-:Y:S01]  /*07a0*/  FADD R19, R19, 9.9999997473787516356e-06 ;  /* 0x3727c5ac13137421 */ /* 0x000fe20000000000 */
[----:B--2---:R-:W-:Y:S02]  /*07b0*/  FFMA R4, R8, R13, R4 ;  /* 0x0000000d08047223 */ /* 0x004fe40000000004 */
[----:B------:R-:W3:Y:S01]  /*07c0*/  LDG.E.EL.128 R12, desc[UR4][R14.64] ;  /* 0x000000040e0c7981 */ /* 0x000ee2000c2e1d00 */
[----:B------:R-:W-:Y:S02]  /*07d0*/  FFMA R5, R9, R28, R5 ;  /* 0x0000001c09057223 */ /* 0x000fe40000000005 */
[----:B------:R-:W0:Y:S02]  /*07e0*/  MUFU.SQRT R28, R19 ;  /* 0x00000013001c7308 */ /* 0x000e240000002000 */
[C---:B0-----:R-:W-:Y:S02]  /*07f0*/  FSETP.GT.AND P0, PT, R28.reuse, 8.50705917302346158658e+37, PT ;  /* 0x7e8000001c00780b */ /* 0x041fe40003f04000 */
[----:B------:R-:W-:-:S11]  /*0800*/  FSETP.GEU.AND P1, PT, R28, 1.175494350822287508e-38, PT ;  /* 0x008000001c00780b */ /* 0x000fd60003f2e000 */
[----:B------:R-:W-:-:S04]  /*0810*/  @P0 FMUL R28, R28, 0.25 ;  /* 0x3e8000001c1c0820 */ /* 0x000fc80000400000 */
[----:B------:R-:W-:-:S04]  /*0820*/  @!P1 FMUL R28, R28, 16777216 ;  /* 0x4b8000001c1c9820 */ /* 0x000fc80000400000 */
[----:B------:R-:W0:Y:S01]  /*0830*/  MUFU.RCP R2, R28 ;  /* 0x0000001c00027308 */ /* 0x000e220000001000 */
[----:B------:R-:W-:-:S05]  /*0840*/  FSEL R9, R16, 1, P0 ;  /* 0x3f80000010097808 */ /* 0x000fca0000000000 */
[----:B------:R-:W-:-:S04]  /*0850*/  @!P1 FMUL R9, R9, 16777216 ;  /* 0x4b80000009099820 */ /* 0x000fc80000400000 */
[----:B0-----:R-:W-:Y:S02]  /*0860*/  FMUL R2, R2, R9 ;  /* 0x0000000902027220 */ /* 0x001fe40000400000 */
[----:B------:R-:W0:Y:S01]  /*0870*/  LDC.64 R8, c[0x0][0x238] ;  /* 0x00008e00ff087b82 */ /* 0x000e220000000a00 */
[----:B------:R-:W-:Y:S01]  /*0880*/  FMUL R29, R24, R29 ;  /* 0x0000001d181d7220 */ /* 0x000fe20000400000 */
[----:B------:R-:W-:Y:S01]  /*0890*/  FMUL R30, R25, R30 ;  /* 0x0000001e191e7220 */ /* 0x000fe20000400000 */
[----:B------:R-:W-:Y:S01]  /*08a0*/  FMUL R3, R26, R3 ;  /* 0x000000031a037220 */ /* 0x000fe20000400000 */
[----:B------:R-:W-:Y:S01]  /*08b0*/  FMUL R2, R27, R2 ;  /* 0x000000021b027220 */ /* 0x000fe20000400000 */
[----:B------:R-:W-:Y:S01]  /*08c0*/  FFMA R6, R10, R17, R6 ;  /* 0x000000110a067223 */ /* 0x000fe20000000006 */
[----:B------:R-:W-:Y:S01]  /*08d0*/  FFMA R7, R11, R18, R7 ;  /* 0x000000120b077223 */ /* 0x000fe20000000007 */
[----:B0-----:R-:W-:-:S05]  /*08e0*/  IMAD.WIDE R8, R0, 0x4, R8 ;  /* 0x0000000400087825 */ /* 0x001fca00078e0208 */
[----:B------:R-:W-:Y:S01]  /*08f0*/  STG.E.128 desc[UR4][R8.64], R4 ;  /* 0x0000000408007986 */ /* 0x000fe2000c101d04 */
[----:B---3--:R-:W-:Y:S01]  /*0900*/  FFMA R12, R12, R29, R20 ;  /* 0x0000001d0c0c7223 */ /* 0x008fe20000000014 */
[----:B------:R-:W-:Y:S01]  /*0910*/  FFMA R13, R13, R30, R21 ;  /* 0x0000001e0d0d7223 */ /* 0x000fe20000000015 */
[----:B------:R-:W-:Y:S01]  /*0920*/  FFMA R14, R14, R3, R22 ;  /* 0x000000030e0e7223 */ /* 0x000fe20000000016 */
[----:B------:R-:W-:-:S05]  /*0930*/  FFMA R15, R15, R2, R23 ;  /* 0x000000020f0f7223 */ /* 0x000fca0000000017 */
[----:B------:R-:W-:Y:S01]  /*0940*/  STG.E.128 desc[UR4][R8.64+0x800], R12 ;  /* 0x0008000c08007986 */ /* 0x000fe2000c101d04 */
[----:B------:R-:W-:Y:S05]  /*0950*/  EXIT ;  /* 0x000000000000794d */ /* 0x000fea0003800000 */
.L_x_0:
[----:B------:R-:W-:-:S00]  /*0960*/  BRA `(.L_x_0) ;  /* 0xfffffffc00fc7947 */ /* 0x000fc0000383ffff */
[----:B------:R-:W-:-:S00]  /*0970*/  NOP ;  /* 0x0000000000007918 */ /* 0x000fc00000000000 */
        /* <DEDUP_REMOVED lines=8> */
.L_x_1:


//--------------------- .nv.global.init           --------------------------
	.section	.nv.global.init,"aw",@progbits
.nv.global.init:
	.type		_$_str,@object
	.size		_$_str,(_$_str_$_2 - _$_str)
_$_str:
        /*0000*/ 	.byte	0x5f, 0x5f, 0x43, 0x55, 0x44, 0x41, 0x5f, 0x46, 0x54, 0x5a, 0x00
	.type		_$_str_$_2,@object
	.size		_$_str_$_2,(.L_1 - _$_str_$_2)
_$_str_$_2:
        /*000b*/ 	.byte	0x5f, 0x5f, 0x43, 0x55, 0x44, 0x41, 0x5f, 0x50, 0x52, 0x45, 0x43, 0x5f, 0x53, 0x51, 0x52, 0x54
        /*001b*/ 	.byte	0x00
.L_1:


//--------------------- .nv.constant0.triton_poi_fused__native_batch_norm_legit_no_training_24 --------------------------
	.section	.nv.constant0.triton_poi_fused__native_batch_norm_legit_no_training_24,"a",@progbits
	.sectionflags	@""
	.align	4
.nv.constant0.triton_poi_fused__native_batch_norm_legit_no_training_24:
	.zero		580
